//
// Generated by NVIDIA NVVM Compiler
//
// Compiler Build ID: CL-36424714
// Cuda compilation tools, release 13.0, V13.0.88
// Based on NVVM 20.0.0
//

.version 9.0
.target sm_100
.address_size 64

	// .globl	_Z21colorTransitionKernelP6float4iif
.global .align 4 .b8 __cudart_i2opi_f[24] = {65, 144, 67, 60, 153, 149, 98, 219, 192, 221, 52, 245, 209, 87, 39, 252, 41, 21, 68, 78, 110, 131, 249, 162};

.visible .entry _Z21colorTransitionKernelP6float4iif(
	.param .u64 .ptr .align 1 _Z21colorTransitionKernelP6float4iif_param_0,
	.param .u32 _Z21colorTransitionKernelP6float4iif_param_1,
	.param .u32 _Z21colorTransitionKernelP6float4iif_param_2,
	.param .f32 _Z21colorTransitionKernelP6float4iif_param_3
)
{
	.local .align 4 .b8 	__local_depot0[28];
	.reg .b64 	%SP;
	.reg .b64 	%SPL;
	.reg .pred 	%p<12>;
	.reg .b32 	%r<53>;
	.reg .b32 	%f<30>;
	.reg .b64 	%rd<25>;
	.reg .b64 	%fd<3>;

	mov.u64 	%SPL, __local_depot0;
	ld.param.u64 	%rd9, [_Z21colorTransitionKernelP6float4iif_param_0];
	ld.param.u32 	%r18, [_Z21colorTransitionKernelP6float4iif_param_1];
	ld.param.u32 	%r19, [_Z21colorTransitionKernelP6float4iif_param_2];
	ld.param.f32 	%f6, [_Z21colorTransitionKernelP6float4iif_param_3];
	add.u64 	%rd1, %SPL, 0;
	mov.u32 	%r21, %ctaid.x;
	mov.u32 	%r22, %ntid.x;
	mov.u32 	%r23, %tid.x;
	mad.lo.s32 	%r1, %r21, %r22, %r23;
	mov.u32 	%r24, %ctaid.y;
	mov.u32 	%r25, %ntid.y;
	mov.u32 	%r26, %tid.y;
	mad.lo.s32 	%r27, %r24, %r25, %r26;
	setp.ge.s32 	%p1, %r1, %r18;
	setp.ge.s32 	%p2, %r27, %r19;
	or.pred  	%p3, %p1, %p2;
	@%p3 bra 	$L__BB0_10;
	mad.lo.s32 	%r3, %r18, %r27, %r1;
	mul.f32 	%f7, %f6, 0f3F22F983;
	cvt.rni.s32.f32 	%r52, %f7;
	cvt.rn.f32.s32 	%f8, %r52;
	fma.rn.f32 	%f9, %f8, 0fBFC90FDA, %f6;
	fma.rn.f32 	%f10, %f8, 0fB3A22168, %f9;
	fma.rn.f32 	%f29, %f8, 0fA7C234C5, %f10;
	abs.f32 	%f2, %f6;
	setp.ltu.f32 	%p4, %f2, 0f47CE4780;
	@%p4 bra 	$L__BB0_9;
	setp.neu.f32 	%p5, %f2, 0f7F800000;
	@%p5 bra 	$L__BB0_4;
	mov.f32 	%f13, 0f00000000;
	mul.rn.f32 	%f29, %f6, %f13;
	mov.b32 	%r52, 0;
	bra.uni 	$L__BB0_9;
$L__BB0_4:
	mov.b32 	%r5, %f6;
	shl.b32 	%r29, %r5, 8;
	or.b32  	%r6, %r29, -2147483648;
	mov.b64 	%rd24, 0;
	mov.b32 	%r49, 0;
	mov.u64 	%rd22, __cudart_i2opi_f;
	mov.u64 	%rd23, %rd1;
$L__BB0_5:
	.pragma "nounroll";
	ld.global.nc.u32 	%r30, [%rd22];
	mad.wide.u32 	%rd13, %r30, %r6, %rd24;
	shr.u64 	%rd24, %rd13, 32;
	st.local.u32 	[%rd23], %rd13;
	add.s32 	%r49, %r49, 1;
	add.s64 	%rd23, %rd23, 4;
	add.s64 	%rd22, %rd22, 4;
	setp.ne.s32 	%p6, %r49, 6;
	@%p6 bra 	$L__BB0_5;
	shr.u32 	%r31, %r5, 23;
	st.local.u32 	[%rd1+24], %rd24;
	and.b32  	%r9, %r31, 31;
	and.b32  	%r32, %r31, 224;
	add.s32 	%r33, %r32, -128;
	shr.u32 	%r34, %r33, 5;
	mul.wide.u32 	%rd14, %r34, 4;
	sub.s64 	%rd8, %rd1, %rd14;
	ld.local.u32 	%r50, [%rd8+24];
	ld.local.u32 	%r51, [%rd8+20];
	setp.eq.s32 	%p7, %r9, 0;
	@%p7 bra 	$L__BB0_8;
	shf.l.wrap.b32 	%r50, %r51, %r50, %r9;
	ld.local.u32 	%r35, [%rd8+16];
	shf.l.wrap.b32 	%r51, %r35, %r51, %r9;
$L__BB0_8:
	shr.u32 	%r36, %r50, 30;
	shf.l.wrap.b32 	%r37, %r51, %r50, 2;
	shl.b32 	%r38, %r51, 2;
	shr.u32 	%r39, %r37, 31;
	add.s32 	%r40, %r39, %r36;
	neg.s32 	%r41, %r40;
	setp.lt.s32 	%p8, %r5, 0;
	selp.b32 	%r52, %r41, %r40, %p8;
	xor.b32  	%r42, %r37, %r5;
	shr.s32 	%r43, %r37, 31;
	xor.b32  	%r44, %r43, %r37;
	xor.b32  	%r45, %r43, %r38;
	cvt.u64.u32 	%rd15, %r44;
	shl.b64 	%rd16, %rd15, 32;
	cvt.u64.u32 	%rd17, %r45;
	or.b64  	%rd18, %rd16, %rd17;
	cvt.rn.f64.s64 	%fd1, %rd18;
	mul.f64 	%fd2, %fd1, 0d3BF921FB54442D19;
	cvt.rn.f32.f64 	%f11, %fd2;
	neg.f32 	%f12, %f11;
	setp.lt.s32 	%p9, %r42, 0;
	selp.f32 	%f29, %f12, %f11, %p9;
$L__BB0_9:
	mul.rn.f32 	%f14, %f29, %f29;
	and.b32  	%r47, %r52, 1;
	setp.eq.b32 	%p10, %r47, 1;
	selp.f32 	%f15, 0f3F800000, %f29, %p10;
	fma.rn.f32 	%f16, %f14, %f15, 0f00000000;
	fma.rn.f32 	%f17, %f14, 0f37CBAC00, 0fBAB607ED;
	selp.f32 	%f18, %f17, 0fB94D4153, %p10;
	selp.f32 	%f19, 0f3D2AAABB, 0f3C0885E4, %p10;
	fma.rn.f32 	%f20, %f18, %f14, %f19;
	selp.f32 	%f21, 0fBEFFFFFF, 0fBE2AAAA8, %p10;
	fma.rn.f32 	%f22, %f20, %f14, %f21;
	fma.rn.f32 	%f23, %f22, %f16, %f15;
	and.b32  	%r48, %r52, 2;
	setp.eq.s32 	%p11, %r48, 0;
	mov.f32 	%f24, 0f00000000;
	sub.f32 	%f25, %f24, %f23;
	selp.f32 	%f26, %f23, %f25, %p11;
	fma.rn.f32 	%f27, %f26, 0f3F000000, 0f3F000000;
	cvta.to.global.u64 	%rd19, %rd9;
	mul.wide.s32 	%rd20, %r3, 16;
	add.s64 	%rd21, %rd19, %rd20;
	mov.f32 	%f28, 0f3F800000;
	st.global.v4.f32 	[%rd21], {%f27, %f27, %f27, %f28};
$L__BB0_10:
	ret;

}


// ===== COMPILED SASS (sm_100) =====

	.target	sm_100

	.elftype	@"ET_EXEC"


//--------------------- .note.nv.tkinfo           --------------------------
	.section	.note.nv.tkinfo,"",@"SHT_NOTE"
	.sectionflags	@"SHF_NOTE_NV_TKINFO"
	.tkinfo
        /*0018*/ 	.word	0x00000002
        /*0030*/ 	.string	""
        /*0030*/ 	.string	"ptxas"
        /*0030*/ 	.string	"Cuda compilation tools, release 13.0, V13.0.88"
        /*0030*/ 	.string	"Build cuda_13.0.r13.0/compiler.36424714_0"
        /*0030*/ 	.string	"-arch sm_100 -m 64 "



//--------------------- .note.nv.cuinfo           --------------------------
	.section	.note.nv.cuinfo,"",@"SHT_NOTE"
	.sectionflags	@"SHF_NOTE_NV_CUINFO"
        /*0018*/ 	.short	0x0002
        /*001a*/ 	.short	0x0064
        /*001c*/ 	.short	0x0082
	.zero		2


//--------------------- .nv.info                  --------------------------
	.section	.nv.info,"",@"SHT_CUDA_INFO"
	.align	4


	//----- nvinfo : EIATTR_REGCOUNT
	.align		4
        /*0000*/ 	.byte	0x04, 0x2f
        /*0002*/ 	.short	(.L_2 - .L_1)
	.align		4
.L_1:
        /*0004*/ 	.word	index@(_Z21colorTransitionKernelP6float4iif)
        /*0008*/ 	.word	0x00000013


	//----- nvinfo : EIATTR_FRAME_SIZE
	.align		4
.L_2:
        /*000c*/ 	.byte	0x04, 0x11
        /*000e*/ 	.short	(.L_4 - .L_3)
	.align		4
.L_3:
        /*0010*/ 	.word	index@(_Z21colorTransitionKernelP6float4iif)
        /*0014*/ 	.word	0x00000000


	//----- nvinfo : EIATTR_MIN_STACK_SIZE
	.align		4
.L_4:
        /*0018*/ 	.byte	0x04, 0x12
        /*001a*/ 	.short	(.L_6 - .L_5)
	.align		4
.L_5:
        /*001c*/ 	.word	index@(_Z21colorTransitionKernelP6float4iif)
        /*0020*/ 	.word	0x00000000
.L_6:


//--------------------- .nv.compat                --------------------------
	.section	.nv.compat,"",@"SHT_CUDA_COMPAT_INFO"
	.align	4
        /*0000*/ 	.byte	0x02, 0x09, 0x00, 0x00, 0x02, 0x02, 0x01, 0x00, 0x02, 0x05, 0x05, 0x00, 0x03, 0x07, 0x01, 0x01
        /*0010*/ 	.byte	0x02, 0x03, 0x00, 0x00, 0x02, 0x06, 0x01, 0x00, 0x04, 0x0b, 0x08, 0x00, 0x01, 0x00, 0x00, 0x00
        /*0020*/ 	.byte	0x00, 0x00, 0x00, 0x00


//--------------------- .nv.info._Z21colorTransitionKernelP6float4iif --------------------------
	.section	.nv.info._Z21colorTransitionKernelP6float4iif,"",@"SHT_CUDA_INFO"
	.sectionflags	@""
	.align	4


	//----- nvinfo : EIATTR_CUDA_API_VERSION
	.align		4
        /*0000*/ 	.byte	0x04, 0x37
        /*0002*/ 	.short	(.L_8 - .L_7)
.L_7:
        /*0004*/ 	.word	0x00000082


	//----- nvinfo : EIATTR_KPARAM_INFO
	.align		4
.L_8:
        /*0008*/ 	.byte	0x04, 0x17
        /*000a*/ 	.short	(.L_10 - .L_9)
.L_9:
        /*000c*/ 	.word	0x00000000
        /*0010*/ 	.short	0x0003
        /*0012*/ 	.short	0x0010
        /*0014*/ 	.byte	0x00, 0xf0, 0x11, 0x00


	//----- nvinfo : EIATTR_KPARAM_INFO
	.align		4
.L_10:
        /*0018*/ 	.byte	0x04, 0x17
        /*001a*/ 	.short	(.L_12 - .L_11)
.L_11:
        /*001c*/ 	.word	0x00000000
        /*0020*/ 	.short	0x0002
        /*0022*/ 	.short	0x000c
        /*0024*/ 	.byte	0x00, 0xf0, 0x11, 0x00


	//----- nvinfo : EIATTR_KPARAM_INFO
	.align		4
.L_12:
        /*0028*/ 	.byte	0x04, 0x17
        /*002a*/ 	.short	(.L_14 - .L_13)
.L_13:
        /*002c*/ 	.word	0x00000000
        /*0030*/ 	.short	0x0001
        /*0032*/ 	.short	0x0008
        /*0034*/ 	.byte	0x00, 0xf0, 0x11, 0x00


	//----- nvinfo : EIATTR_KPARAM_INFO
	.align		4
.L_14:
        /*0038*/ 	.byte	0x04, 0x17
        /*003a*/ 	.short	(.L_16 - .L_15)
.L_15:
        /*003c*/ 	.word	0x00000000
        /*0040*/ 	.short	0x0000
        /*0042*/ 	.short	0x0000
        /*0044*/ 	.byte	0x00, 0xf5, 0x21, 0x00


	//----- nvinfo : EIATTR_SPARSE_MMA_MASK
	.align		4
.L_16:
        /*0048*/ 	.byte	0x03, 0x50
        /*004a*/ 	.short	0x0000


	//----- nvinfo : EIATTR_MAXREG_COUNT
	.align		4
        /*004c*/ 	.byte	0x03, 0x1b
        /*004e*/ 	.short	0x00ff


	//----- nvinfo : EIATTR_MERCURY_ISA_VERSION
	.align		4
        /*0050*/ 	.byte	0x03, 0x5f
        /*0052*/ 	.short	0x0101


	//----- nvinfo : EIATTR_VRC_CTA_INIT_COUNT
	.align		4
        /*0054*/ 	.byte	0x02, 0x4a
	.zero		1
	.zero		1


	//----- nvinfo : EIATTR_EXIT_INSTR_OFFSETS
	.align		4
        /*0058*/ 	.byte	0x04, 0x1c
        /*005a*/ 	.short	(.L_18 - .L_17)


	//   ....[0]....
.L_17:
        /*005c*/ 	.word	0x000000c0


	//   ....[1]....
        /*0060*/ 	.word	0x000008f0


	//----- nvinfo : EIATTR_CBANK_PARAM_SIZE
	.align		4
.L_18:
        /*0064*/ 	.byte	0x03, 0x19
        /*0066*/ 	.short	0x0014


	//----- nvinfo : EIATTR_PARAM_CBANK
	.align		4
        /*0068*/ 	.byte	0x04, 0x0a
        /*006a*/ 	.short	(.L_20 - .L_19)
	.align		4
.L_19:
        /*006c*/ 	.word	index@(.nv.constant0._Z21colorTransitionKernelP6float4iif)
        /*0070*/ 	.short	0x0380
        /*0072*/ 	.short	0x0014


	//----- nvinfo : EIATTR_SW_WAR
	.align		4
.L_20:
        /*0074*/ 	.byte	0x04, 0x36
        /*0076*/ 	.short	(.L_22 - .L_21)
.L_21:
        /*0078*/ 	.word	0x00000008
.L_22:


//--------------------- .nv.callgraph             --------------------------
	.section	.nv.callgraph,"",@"SHT_CUDA_CALLGRAPH"
	.align	4
	.sectionentsize	8
	.align		4
        /*0000*/ 	.word	0x00000000
	.align		4
        /*0004*/ 	.word	0xffffffff
	.align		4
        /*0008*/ 	.word	0x00000000
	.align		4
        /*000c*/ 	.word	0xfffffffe
	.align		4
        /*0010*/ 	.word	0x00000000
	.align		4
        /*0014*/ 	.word	0xfffffffd
	.align		4
        /*0018*/ 	.word	0x00000000
	.align		4
        /*001c*/ 	.word	0xfffffffc


//--------------------- .nv.constant4             --------------------------
	.section	.nv.constant4,"a",@progbits
	.align	8
	.align		8
.nv.constant4:
        /*0000*/ 	.dword	__cudart_i2opi_f


//--------------------- .text._Z21colorTransitionKernelP6float4iif --------------------------
	.section	.text._Z21colorTransitionKernelP6float4iif,"ax",@progbits
	.align	128
        .global         _Z21colorTransitionKernelP6float4iif
        .type           _Z21colorTransitionKernelP6float4iif,@function
        .size           _Z21colorTransitionKernelP6float4iif,(.L_x_4 - _Z21colorTransitionKernelP6float4iif)
        .other          _Z21colorTransitionKernelP6float4iif,@"STO_CUDA_ENTRY STV_DEFAULT"
_Z21colorTransitionKernelP6float4iif:
.text._Z21colorTransitionKernelP6float4iif:
[----:B------:R-:W-:Y:S01]  /*0000*/  LDC R1, c[0x0][0x37c] ;  /* 0x0000df00ff017b82 */ /* 0x000fe20000000800 */
[----:B------:R-:W0:Y:S07]  /*0010*/  S2R R0, SR_TID.Y ;  /* 0x0000000000007919 */ /* 0x000e2e0000002200 */
[----:B------:R-:W1:Y:S01]  /*0020*/  LDC R2, c[0x0][0x360] ;  /* 0x0000d800ff027b82 */ /* 0x000e620000000800 */
[----:B------:R-:W2:Y:S01]  /*0030*/  LDCU.64 UR8, c[0x0][0x388] ;  /* 0x00007100ff0877ac */ /* 0x000ea20008000a00 */
[----:B------:R-:W1:Y:S06]  /*0040*/  S2R R5, SR_TID.X ;  /* 0x0000000000057919 */ /* 0x000e6c0000002100 */
[----:B------:R-:W0:Y:S08]  /*0050*/  S2UR UR5, SR_CTAID.Y ;  /* 0x00000000000579c3 */ /* 0x000e300000002600 */
[----:B------:R-:W0:Y:S08]  /*0060*/  LDC R3, c[0x0][0x364] ;  /* 0x0000d900ff037b82 */ /* 0x000e300000000800 */
[----:B------:R-:W1:Y:S01]  /*0070*/  S2UR UR4, SR_CTAID.X ;  /* 0x00000000000479c3 */ /* 0x000e620000002500 */
[----:B0-----:R-:W-:-:S05]  /*0080*/  IMAD R3, R3, UR5, R0 ;  /* 0x0000000503037c24 */ /* 0x001fca000f8e0200 */
[----:B--2---:R-:W-:Y:S01]  /*0090*/  ISETP.GE.AND P0, PT, R3, UR9, PT ;  /* 0x0000000903007c0c */ /* 0x004fe2000bf06270 */
[----:B-1----:R-:W-:-:S05]  /*00a0*/  IMAD R2, R2, UR4, R5 ;  /* 0x0000000402027c24 */ /* 0x002fca000f8e0205 */
[----:B------:R-:W-:-:S13]  /*00b0*/  ISETP.GE.OR P0, PT, R2, UR8, P0 ;  /* 0x0000000802007c0c */ /* 0x000fda0008706670 */
[----:B------:R-:W-:Y:S05]  /*00c0*/  @P0 EXIT ;  /* 0x000000000000094d */ /* 0x000fea0003800000 */
[----:B------:R-:W0:Y:S01]  /*00d0*/  LDC R0, c[0x0][0x390] ;  /* 0x0000e400ff007b82 */ /* 0x000e220000000800 */
[----:B------:R-:W1:Y:S01]  /*00e0*/  LDCU.64 UR6, c[0x0][0x358] ;  /* 0x00006b00ff0677ac */ /* 0x000e620008000a00 */
[----:B------:R-:W-:Y:S02]  /*00f0*/  IMAD R2, R3, UR8, R2 ;  /* 0x0000000803027c24 */ /* 0x000fe4000f8e0202 */
[C---:B0-----:R-:W-:Y:S01]  /*0100*/  FMUL R4, R0.reuse, 0.63661974668502807617 ;  /* 0x3f22f98300047820 */ /* 0x041fe20000400000 */
[----:B------:R-:W-:-:S03]  /*0110*/  FSETP.GE.AND P0, PT, |R0|, 105615, PT ;  /* 0x47ce47800000780b */ /* 0x000fc60003f06200 */
[----:B------:R-:W0:Y:S02]  /*0120*/  F2I.NTZ R8, R4 ;  /* 0x0000000400087305 */ /* 0x000e240000203100 */
[----:B0-----:R-:W-:-:S05]  /*0130*/  I2FP.F32.S32 R5, R8 ;  /* 0x0000000800057245 */ /* 0x001fca0000201400 */
[----:B------:R-:W-:-:S04]  /*0140*/  FFMA R6, R5, -1.5707962512969970703, R0 ;  /* 0xbfc90fda05067823 */ /* 0x000fc80000000000 */
[----:B------:R-:W-:-:S04]  /*0150*/  FFMA R6, R5, -7.5497894158615963534e-08, R6 ;  /* 0xb3a2216805067823 */ /* 0x000fc80000000006 */
[----:B------:R-:W-:Y:S01]  /*0160*/  FFMA R6, R5, -5.3903029534742383927e-15, R6 ;  /* 0xa7c234c505067823 */ /* 0x000fe20000000006 */
[----:B-1----:R-:W-:Y:S06]  /*0170*/  @!P0 BRA `(.L_x_0) ;  /* 0x0000000400788947 */ /* 0x002fec0003800000 */
[----:B------:R-:W-:-:S13]  /*0180*/  FSETP.NEU.AND P0, PT, |R0|, +INF , PT ;  /* 0x7f8000000000780b */ /* 0x000fda0003f0d200 */
[----:B------:R-:W-:Y:S01]  /*0190*/  @!P0 FMUL R6, RZ, R0 ;  /* 0x00000000ff068220 */ /* 0x000fe20000400000 */
[----:B------:R-:W-:Y:S01]  /*01a0*/  @!P0 IMAD.MOV.U32 R8, RZ, RZ, RZ ;  /* 0x000000ffff088224 */ /* 0x000fe200078e00ff */
[----:B------:R-:W-:Y:S06]  /*01b0*/  @!P0 BRA `(.L_x_0) ;  /* 0x0000000400688947 */ /* 0x000fec0003800000 */
[----:B------:R-:W-:Y:S02]  /*01c0*/  IMAD.SHL.U32 R4, R0, 0x100, RZ ;  /* 0x0000010000047824 */ /* 0x000fe400078e00ff */
[----:B------:R-:W-:Y:S02]  /*01d0*/  HFMA2 R16, -RZ, RZ, 0, 0 ;  /* 0x00000000ff107431 */ /* 0x000fe400000001ff */
[----:B------:R-:W-:Y:S01]  /*01e0*/  IMAD.MOV.U32 R3, RZ, RZ, RZ ;  /* 0x000000ffff037224 */ /* 0x000fe200078e00ff */
[----:B------:R-:W0:Y:S01]  /*01f0*/  LDCU.64 UR8, c[0x4][URZ] ;  /* 0x01000000ff0877ac */ /* 0x000e220008000a00 */
[----:B------:R-:W-:Y:S01]  /*0200*/  IMAD.MOV.U32 R9, RZ, RZ, RZ ;  /* 0x000000ffff097224 */ /* 0x000fe200078e00ff */
[----:B------:R-:W-:Y:S01]  /*0210*/  LOP3.LUT R8, R4, 0x80000000, RZ, 0xfc, !PT ;  /* 0x8000000004087812 */ /* 0x000fe200078efcff */
[----:B------:R-:W-:-:S06]  /*0220*/  UMOV UR4, URZ ;  /* 0x000000ff00047c82 */ /* 0x000fcc0008000000 */
.L_x_1:
[----:B0-----:R-:W-:Y:S02]  /*0230*/  IMAD.U32 R6, RZ, RZ, UR8 ;  /* 0x00000008ff067e24 */ /* 0x001fe4000f8e00ff */
[----:B------:R-:W-:-:S05]  /*0240*/  IMAD.U32 R7, RZ, RZ, UR9 ;  /* 0x00000009ff077e24 */ /* 0x000fca000f8e00ff */
[----:B------:R-:W2:Y:S01]  /*0250*/  LDG.E.CONSTANT R5, desc[UR6][R6.64] ;  /* 0x0000000606057981 */ /* 0x000ea2000c1e9900 */
[----:B------:R-:W-:Y:S01]  /*0260*/  UIADD3 UR4, UPT, UPT, UR4, 0x1, URZ ;  /* 0x0000000104047890 */ /* 0x000fe2000fffe0ff */
[C---:B------:R-:W-:Y:S01]  /*0270*/  ISETP.EQ.AND P0, PT, R16.reuse, RZ, PT ;  /* 0x000000ff1000720c */ /* 0x040fe20003f02270 */
[----:B------:R-:W-:Y:S01]  /*0280*/  UIADD3 UR8, UP1, UPT, UR8, 0x4, URZ ;  /* 0x0000000408087890 */ /* 0x000fe2000ff3e0ff */
[C---:B------:R-:W-:Y:S01]  /*0290*/  ISETP.EQ.AND P1, PT, R16.reuse, 0x4, PT ;  /* 0x000000041000780c */ /* 0x040fe20003f22270 */
[----:B------:R-:W-:Y:S01]  /*02a0*/  UISETP.NE.AND UP0, UPT, UR4, 0x6, UPT ;  /* 0x000000060400788c */ /* 0x000fe2000bf05270 */
[C---:B------:R-:W-:Y:S01]  /*02b0*/  ISETP.EQ.AND P2, PT, R16.reuse, 0x8, PT ;  /* 0x000000081000780c */ /* 0x040fe20003f42270 */
[----:B------:R-:W-:Y:S01]  /*02c0*/  UIADD3.X UR9, UPT, UPT, URZ, UR9, URZ, UP1, !UPT ;  /* 0x00000009ff097290 */ /* 0x000fe20008ffe4ff */
[C---:B------:R-:W-:Y:S02]  /*02d0*/  ISETP.EQ.AND P3, PT, R16.reuse, 0xc, PT ;  /* 0x0000000c1000780c */ /* 0x040fe40003f62270 */
[----:B------:R-:W-:-:S02]  /*02e0*/  ISETP.EQ.AND P4, PT, R16, 0x10, PT ;  /* 0x000000101000780c */ /* 0x000fc40003f82270 */
[C---:B------:R-:W-:Y:S01]  /*02f0*/  ISETP.EQ.AND P5, PT, R16.reuse, 0x14, PT ;  /* 0x000000141000780c */ /* 0x040fe20003fa2270 */
[----:B------:R-:W-:Y:S02]  /*0300*/  VIADD R16, R16, 0x4 ;  /* 0x0000000410107836 */ /* 0x000fe40000000000 */
[----:B--2---:R-:W-:-:S03]  /*0310*/  IMAD.WIDE.U32 R4, R5, R8, RZ ;  /* 0x0000000805047225 */ /* 0x004fc600078e00ff */
[----:B------:R-:W-:-:S04]  /*0320*/  IADD3 R4, P6, PT, R4, R3, RZ ;  /* 0x0000000304047210 */ /* 0x000fc80007fde0ff */
[-C--:B------:R-:W-:Y:S01]  /*0330*/  @P0 MOV R10, R4.reuse ;  /* 0x00000004000a0202 */ /* 0x080fe20000000f00 */
[----:B------:R-:W-:Y:S01]  /*0340*/  IMAD.X R3, R5, 0x1, R9, P6 ;  /* 0x0000000105037824 */ /* 0x000fe200030e0609 */
[----:B------:R-:W-:Y:S01]  /*0350*/  @P4 MOV R14, R4 ;  /* 0x00000004000e4202 */ /* 0x000fe20000000f00 */
[--C-:B------:R-:W-:Y:S02]  /*0360*/  @P1 IMAD.MOV.U32 R11, RZ, RZ, R4.reuse ;  /* 0x000000ffff0b1224 */ /* 0x100fe400078e0004 */
[--C-:B------:R-:W-:Y:S02]  /*0370*/  @P2 IMAD.MOV.U32 R12, RZ, RZ, R4.reuse ;  /* 0x000000ffff0c2224 */ /* 0x100fe400078e0004 */
[--C-:B------:R-:W-:Y:S02]  /*0380*/  @P3 IMAD.MOV.U32 R13, RZ, RZ, R4.reuse ;  /* 0x000000ffff0d3224 */ /* 0x100fe400078e0004 */
[----:B------:R-:W-:Y:S01]  /*0390*/  @P5 IMAD.MOV.U32 R15, RZ, RZ, R4 ;  /* 0x000000ffff0f5224 */ /* 0x000fe200078e0004 */
[----:B------:R-:W-:Y:S06]  /*03a0*/  BRA.U UP0, `(.L_x_1) ;  /* 0xfffffffd00a07547 */ /* 0x000fec000b83ffff */
[----:B------:R-:W-:-:S04]  /*03b0*/  SHF.R.U32.HI R4, RZ, 0x17, R0 ;  /* 0x00000017ff047819 */ /* 0x000fc80000011600 */
[C---:B------:R-:W-:Y:S02]  /*03c0*/  LOP3.LUT R5, R4.reuse, 0xe0, RZ, 0xc0, !PT ;  /* 0x000000e004057812 */ /* 0x040fe400078ec0ff */
[----:B------:R-:W-:-:S03]  /*03d0*/  LOP3.LUT P6, RZ, R4, 0x1f, RZ, 0xc0, !PT ;  /* 0x0000001f04ff7812 */ /* 0x000fc600078cc0ff */
[----:B------:R-:W-:-:S05]  /*03e0*/  VIADD R5, R5, 0xffffff80 ;  /* 0xffffff8005057836 */ /* 0x000fca0000000000 */
[----:B------:R-:W-:-:S04]  /*03f0*/  SHF.R.U32.HI R5, RZ, 0x5, R5 ;  /* 0x00000005ff057819 */ /* 0x000fc80000011605 */
[----:B------:R-:W-:-:S04]  /*0400*/  LEA R7, -R5, RZ, 0x2 ;  /* 0x000000ff05077211 */ /* 0x000fc800078e11ff */
[C---:B------:R-:W-:Y:S02]  /*0410*/  ISETP.EQ.AND P3, PT, R7.reuse, -0x18, PT ;  /* 0xffffffe80700780c */ /* 0x040fe40003f62270 */
[C---:B------:R-:W-:Y:S02]  /*0420*/  ISETP.EQ.AND P4, PT, R7.reuse, -0x14, PT ;  /* 0xffffffec0700780c */ /* 0x040fe40003f82270 */
[C---:B------:R-:W-:Y:S02]  /*0430*/  ISETP.EQ.AND P2, PT, R7.reuse, -0x10, PT ;  /* 0xfffffff00700780c */ /* 0x040fe40003f42270 */
[C---:B------:R-:W-:Y:S02]  /*0440*/  ISETP.EQ.AND P1, PT, R7.reuse, -0xc, PT ;  /* 0xfffffff40700780c */ /* 0x040fe40003f22270 */
[C---:B------:R-:W-:Y:S02]  /*0450*/  ISETP.EQ.AND P0, PT, R7.reuse, -0x8, PT ;  /* 0xfffffff80700780c */ /* 0x040fe40003f02270 */
[----:B------:R-:W-:-:S03]  /*0460*/  ISETP.EQ.AND P5, PT, R7, RZ, PT ;  /* 0x000000ff0700720c */ /* 0x000fc60003fa2270 */
[--C-:B------:R-:W-:Y:S01]  /*0470*/  @P3 IMAD.MOV.U32 R5, RZ, RZ, R10.reuse ;  /* 0x000000ffff053224 */ /* 0x100fe200078e000a */
[C---:B------:R-:W-:Y:S01]  /*0480*/  ISETP.EQ.AND P3, PT, R7.reuse, -0x4, PT ;  /* 0xfffffffc0700780c */ /* 0x040fe20003f62270 */
[----:B------:R-:W-:Y:S02]  /*0490*/  @P4 IMAD.MOV.U32 R6, RZ, RZ, R10 ;  /* 0x000000ffff064224 */ /* 0x000fe400078e000a */
[----:B------:R-:W-:Y:S01]  /*04a0*/  @P4 IMAD.MOV.U32 R5, RZ, RZ, R11 ;  /* 0x000000ffff054224 */ /* 0x000fe200078e000b */
[----:B------:R-:W-:Y:S01]  /*04b0*/  ISETP.EQ.AND P4, PT, R7, 0x4, PT ;  /* 0x000000040700780c */ /* 0x000fe20003f82270 */
[----:B------:R-:W-:Y:S01]  /*04c0*/  @P2 IMAD.MOV.U32 R5, RZ, RZ, R12 ;  /* 0x000000ffff052224 */ /* 0x000fe200078e000c */
[----:B------:R-:W-:Y:S01]  /*04d0*/  @P2 MOV R6, R11 ;  /* 0x0000000b00062202 */ /* 0x000fe20000000f00 */
[----:B------:R-:W-:Y:S02]  /*04e0*/  @P1 IMAD.MOV.U32 R5, RZ, RZ, R13 ;  /* 0x000000ffff051224 */ /* 0x000fe400078e000d */
[----:B------:R-:W-:-:S02]  /*04f0*/  @P0 IMAD.MOV.U32 R5, RZ, RZ, R14 ;  /* 0x000000ffff050224 */ /* 0x000fc400078e000e */
[----:B------:R-:W-:Y:S01]  /*0500*/  @P1 IMAD.MOV.U32 R6, RZ, RZ, R12 ;  /* 0x000000ffff061224 */ /* 0x000fe200078e000c */
[----:B------:R-:W-:Y:S01]  /*0510*/  @P0 MOV R6, R13 ;  /* 0x0000000d00060202 */ /* 0x000fe20000000f00 */
[----:B------:R-:W-:Y:S02]  /*0520*/  @P3 IMAD.MOV.U32 R5, RZ, RZ, R15 ;  /* 0x000000ffff053224 */ /* 0x000fe400078e000f */
[--C-:B------:R-:W-:Y:S02]  /*0530*/  @P5 IMAD.MOV.U32 R5, RZ, RZ, R3.reuse ;  /* 0x000000ffff055224 */ /* 0x100fe400078e0003 */
[----:B------:R-:W-:Y:S01]  /*0540*/  @P3 IMAD.MOV.U32 R6, RZ, RZ, R14 ;  /* 0x000000ffff063224 */ /* 0x000fe200078e000e */
[----:B------:R-:W-:Y:S01]  /*0550*/  @P5 MOV R6, R15 ;  /* 0x0000000f00065202 */ /* 0x000fe20000000f00 */
[----:B------:R-:W-:Y:S02]  /*0560*/  @P4 IMAD.MOV.U32 R6, RZ, RZ, R3 ;  /* 0x000000ffff064224 */ /* 0x000fe400078e0003 */
[----:B------:R-:W-:Y:S01]  /*0570*/  IMAD.MOV.U32 R9, RZ, RZ, R5 ;  /* 0x000000ffff097224 */ /* 0x000fe200078e0005 */
[----:B------:R-:W-:Y:S06]  /*0580*/  @!P6 BRA `(.L_x_2) ;  /* 0x00000000002ce947 */ /* 0x000fec0003800000 */
[----:B------:R-:W-:Y:S01]  /*0590*/  @P2 MOV R5, R10 ;  /* 0x0000000a00052202 */ /* 0x000fe20000000f00 */
[----:B------:R-:W-:Y:S01]  /*05a0*/  @P1 IMAD.MOV.U32 R5, RZ, RZ, R11 ;  /* 0x000000ffff051224 */ /* 0x000fe200078e000b */
[----:B------:R-:W-:Y:S01]  /*05b0*/  LOP3.LUT R4, R4, 0x1f, RZ, 0xc0, !PT ;  /* 0x0000001f04047812 */ /* 0x000fe200078ec0ff */
[----:B------:R-:W-:Y:S01]  /*05c0*/  @P0 IMAD.MOV.U32 R5, RZ, RZ, R12 ;  /* 0x000000ffff050224 */ /* 0x000fe200078e000c */
[----:B------:R-:W-:Y:S01]  /*05d0*/  ISETP.EQ.AND P0, PT, R7, 0x8, PT ;  /* 0x000000080700780c */ /* 0x000fe20003f02270 */
[----:B------:R-:W-:Y:S01]  /*05e0*/  @P3 IMAD.MOV.U32 R5, RZ, RZ, R13 ;  /* 0x000000ffff053224 */ /* 0x000fe200078e000d */
[----:B------:R-:W-:Y:S01]  /*05f0*/  @P5 MOV R5, R14 ;  /* 0x0000000e00055202 */ /* 0x000fe20000000f00 */
[----:B------:R-:W-:Y:S01]  /*0600*/  @P4 IMAD.MOV.U32 R5, RZ, RZ, R15 ;  /* 0x000000ffff054224 */ /* 0x000fe200078e000f */
[----:B------:R-:W-:-:S09]  /*0610*/  SHF.L.W.U32.HI R9, R6, R4, R9 ;  /* 0x0000000406097219 */ /* 0x000fd20000010e09 */
[----:B------:R-:W-:-:S05]  /*0620*/  @P0 IMAD.MOV.U32 R5, RZ, RZ, R3 ;  /* 0x000000ffff050224 */ /* 0x000fca00078e0003 */
[----:B------:R-:W-:-:S07]  /*0630*/  SHF.L.W.U32.HI R6, R5, R4, R6 ;  /* 0x0000000405067219 */ /* 0x000fce0000010e06 */
.L_x_2:
[C---:B------:R-:W-:Y:S01]  /*0640*/  SHF.L.W.U32.HI R3, R6.reuse, 0x2, R9 ;  /* 0x0000000206037819 */ /* 0x040fe20000010e09 */
[----:B------:R-:W-:Y:S01]  /*0650*/  IMAD.SHL.U32 R6, R6, 0x4, RZ ;  /* 0x0000000406067824 */ /* 0x000fe200078e00ff */
[----:B------:R-:W-:Y:S01]  /*0660*/  UMOV UR4, 0x54442d19 ;  /* 0x54442d1900047882 */ /* 0x000fe20000000000 */
[----:B------:R-:W-:Y:S01]  /*0670*/  UMOV UR5, 0x3bf921fb ;  /* 0x3bf921fb00057882 */ /* 0x000fe20000000000 */
[----:B------:R-:W-:Y:S02]  /*0680*/  SHF.R.S32.HI R4, RZ, 0x1f, R3 ;  /* 0x0000001fff047819 */ /* 0x000fe40000011403 */
[----:B------:R-:W-:Y:S02]  /*0690*/  ISETP.GE.AND P0, PT, R0, RZ, PT ;  /* 0x000000ff0000720c */ /* 0x000fe40003f06270 */
[C---:B------:R-:W-:Y:S02]  /*06a0*/  LOP3.LUT R6, R4.reuse, R6, RZ, 0x3c, !PT ;  /* 0x0000000604067212 */ /* 0x040fe400078e3cff */
[----:B------:R-:W-:-:S02]  /*06b0*/  LOP3.LUT R7, R4, R3, RZ, 0x3c, !PT ;  /* 0x0000000304077212 */ /* 0x000fc400078e3cff */
[----:B------:R-:W-:Y:S02]  /*06c0*/  SHF.R.U32.HI R8, RZ, 0x1e, R9 ;  /* 0x0000001eff087819 */ /* 0x000fe40000011609 */
[----:B------:R-:W0:Y:S01]  /*06d0*/  I2F.F64.S64 R4, R6 ;  /* 0x0000000600047312 */ /* 0x000e220000301c00 */
[C---:B------:R-:W-:Y:S02]  /*06e0*/  LOP3.LUT R0, R3.reuse, R0, RZ, 0x3c, !PT ;  /* 0x0000000003007212 */ /* 0x040fe400078e3cff */
[----:B------:R-:W-:Y:S02]  /*06f0*/  LEA.HI R8, R3, R8, RZ, 0x1 ;  /* 0x0000000803087211 */ /* 0x000fe400078f08ff */
[----:B------:R-:W-:Y:S02]  /*0700*/  ISETP.GE.AND P1, PT, R0, RZ, PT ;  /* 0x000000ff0000720c */ /* 0x000fe40003f26270 */
[----:B------:R-:W-:-:S05]  /*0710*/  IADD3 R0, PT, PT, -R8, RZ, RZ ;  /* 0x000000ff08007210 */ /* 0x000fca0007ffe1ff */
[----:B------:R-:W-:Y:S01]  /*0720*/  @!P0 IMAD.MOV.U32 R8, RZ, RZ, R0 ;  /* 0x000000ffff088224 */ /* 0x000fe200078e0000 */
[----:B0-----:R-:W-:-:S10]  /*0730*/  DMUL R4, R4, UR4 ;  /* 0x0000000404047c28 */ /* 0x001fd40008000000 */
[----:B------:R-:W0:Y:S02]  /*0740*/  F2F.F32.F64 R4, R4 ;  /* 0x0000000400047310 */ /* 0x000e240000301000 */
[----:B0-----:R-:W-:-:S07]  /*0750*/  FSEL R6, -R4, R4, !P1 ;  /* 0x0000000404067208 */ /* 0x001fce0004800100 */
.L_x_0:
[----:B------:R-:W-:Y:S02]  /*0760*/  IMAD.MOV.U32 R0, RZ, RZ, 0x37cbac00 ;  /* 0x37cbac00ff007424 */ /* 0x000fe400078e00ff */
[----:B------:R-:W-:Y:S01]  /*0770*/  FMUL R3, R6, R6 ;  /* 0x0000000606037220 */ /* 0x000fe20000400000 */
[----:B------:R-:W-:Y:S01]  /*0780*/  LOP3.LUT R4, R8, 0x1, RZ, 0xc0, !PT ;  /* 0x0000000108047812 */ /* 0x000fe200078ec0ff */
[----:B------:R-:W-:Y:S01]  /*0790*/  IMAD.MOV.U32 R10, RZ, RZ, 0x3d2aaabb ;  /* 0x3d2aaabbff0a7424 */ /* 0x000fe200078e00ff */
[----:B------:R-:W-:Y:S01]  /*07a0*/  MOV R7, 0x3effffff ;  /* 0x3effffff00077802 */ /* 0x000fe20000000f00 */
[----:B------:R-:W-:Y:S01]  /*07b0*/  FFMA R0, R3, R0, -0.0013887860113754868507 ;  /* 0xbab607ed03007423 */ /* 0x000fe20000000000 */
[----:B------:R-:W-:Y:S01]  /*07c0*/  ISETP.NE.U32.AND P0, PT, R4, 0x1, PT ;  /* 0x000000010400780c */ /* 0x000fe20003f05070 */
[----:B------:R-:W-:Y:S01]  /*07d0*/  IMAD.MOV.U32 R11, RZ, RZ, 0x3f800000 ;  /* 0x3f800000ff0b7424 */ /* 0x000fe200078e00ff */
[----:B------:R-:W0:Y:S01]  /*07e0*/  LDC.64 R4, c[0x0][0x380] ;  /* 0x0000e000ff047b82 */ /* 0x000e220000000a00 */
[----:B------:R-:W-:-:S02]  /*07f0*/  LOP3.LUT P1, RZ, R8, 0x2, RZ, 0xc0, !PT ;  /* 0x0000000208ff7812 */ /* 0x000fc4000782c0ff */
[----:B------:R-:W-:Y:S02]  /*0800*/  FSEL R0, R0, -0.00019574658654164522886, !P0 ;  /* 0xb94d415300007808 */ /* 0x000fe40004000000 */
[----:B------:R-:W-:Y:S02]  /*0810*/  FSEL R10, R10, 0.0083327032625675201416, !P0 ;  /* 0x3c0885e40a0a7808 */ /* 0x000fe40004000000 */
[----:B------:R-:W-:-:S03]  /*0820*/  FSEL R7, -R7, -0.16666662693023681641, !P0 ;  /* 0xbe2aaaa807077808 */ /* 0x000fc60004000100 */
[----:B------:R-:W-:Y:S01]  /*0830*/  FFMA R10, R3, R0, R10 ;  /* 0x00000000030a7223 */ /* 0x000fe2000000000a */
[----:B------:R-:W-:-:S03]  /*0840*/  FSEL R0, R6, 1, P0 ;  /* 0x3f80000006007808 */ /* 0x000fc60000000000 */
[C---:B------:R-:W-:Y:S02]  /*0850*/  FFMA R7, R3.reuse, R10, R7 ;  /* 0x0000000a03077223 */ /* 0x040fe40000000007 */
[----:B------:R-:W-:-:S04]  /*0860*/  FFMA R3, R3, R0, RZ ;  /* 0x0000000003037223 */ /* 0x000fc800000000ff */
[----:B------:R-:W-:Y:S01]  /*0870*/  FFMA R0, R3, R7, R0 ;  /* 0x0000000703007223 */ /* 0x000fe20000000000 */
[----:B------:R-:W-:-:S03]  /*0880*/  IMAD.MOV.U32 R3, RZ, RZ, 0x3f000000 ;  /* 0x3f000000ff037424 */ /* 0x000fc600078e00ff */
[----:B------:R-:W-:-:S04]  /*0890*/  @P1 FADD R0, RZ, -R0 ;  /* 0x80000000ff001221 */ /* 0x000fc80000000000 */
[----:B------:R-:W-:Y:S01]  /*08a0*/  FFMA R8, R0, R3, 0.5 ;  /* 0x3f00000000087423 */ /* 0x000fe20000000003 */
[----:B0-----:R-:W-:-:S04]  /*08b0*/  IMAD.WIDE R2, R2, 0x10, R4 ;  /* 0x0000001002027825 */ /* 0x001fc800078e0204 */
[----:B------:R-:W-:Y:S01]  /*08c0*/  MOV R9, R8 ;  /* 0x0000000800097202 */ /* 0x000fe20000000f00 */
[----:B------:R-:W-:-:S05]  /*08d0*/  IMAD.MOV.U32 R10, RZ, RZ, R8 ;  /* 0x000000ffff0a7224 */ /* 0x000fca00078e0008 */
[----:B------:R-:W-:Y:S01]  /*08e0*/  STG.E.128 desc[UR6][R2.64], R8 ;  /* 0x0000000802007986 */ /* 0x000fe2000c101d06 */
[----:B------:R-:W-:Y:S05]  /*08f0*/  EXIT ;  /* 0x000000000000794d */ /* 0x000fea0003800000 */
.L_x_3:
[----:B------:R-:W-:-:S00]  /*0900*/  BRA `(.L_x_3) ;  /* 0xfffffffc00fc7947 */ /* 0x000fc0000383ffff */
[----:B------:R-:W-:-:S00]  /*0910*/  NOP ;  /* 0x0000000000007918 */ /* 0x000fc00000000000 */
        /* <DEDUP_REMOVED lines=14> */
.L_x_4:


//--------------------- .nv.global.init           --------------------------
	.section	.nv.global.init,"aw",@progbits
	.align	4
.nv.global.init:
	.type		__cudart_i2opi_f,@object
	.size		__cudart_i2opi_f,(.L_0 - __cudart_i2opi_f)
__cudart_i2opi_f:
        /*0000*/ 	.byte	0x41, 0x90, 0x43, 0x3c, 0x99, 0x95, 0x62, 0xdb, 0xc0, 0xdd, 0x34, 0xf5, 0xd1, 0x57, 0x27, 0xfc
        /*0010*/ 	.byte	0x29, 0x15, 0x44, 0x4e, 0x6e, 0x83, 0xf9, 0xa2
.L_0:


//--------------------- .nv.shared.reserved.0     --------------------------
	.section	.nv.shared.reserved.0,"aw",@nobits
	.weak		__nv_reservedSMEM_offset_0_alias
	.size		__nv_reservedSMEM_offset_0_alias, 0, 64
	.other		__nv_reservedSMEM_offset_0_alias,@"STO_CUDA_RESERVED_SHARED STV_DEFAULT"
__nv_reservedSMEM_offset_0_alias:
	.zero		0
	.zero		64


//--------------------- .nv.constant0._Z21colorTransitionKernelP6float4iif --------------------------
	.section	.nv.constant0._Z21colorTransitionKernelP6float4iif,"a",@progbits
	.sectionflags	@""
	.align	4
.nv.constant0._Z21colorTransitionKernelP6float4iif:
	.zero		916


//--------------------- SYMBOLS --------------------------

	.type		.nv.reservedSmem.offset0,@object
	.size		.nv.reservedSmem.offset0,0x4
